//
// Generated by NVIDIA NVVM Compiler
//
// Compiler Build ID: CL-36424714
// Cuda compilation tools, release 13.0, V13.0.88
// Based on NVVM 20.0.0
//

.version 9.0
.target sm_100
.address_size 64

	// .globl	_Z22computeGradientsKernelPdS_dS_i
.extern .shared .align 16 .b8 sdata[];

.visible .entry _Z22computeGradientsKernelPdS_dS_i(
	.param .u64 .ptr .align 1 _Z22computeGradientsKernelPdS_dS_i_param_0,
	.param .u64 .ptr .align 1 _Z22computeGradientsKernelPdS_dS_i_param_1,
	.param .f64 _Z22computeGradientsKernelPdS_dS_i_param_2,
	.param .u64 .ptr .align 1 _Z22computeGradientsKernelPdS_dS_i_param_3,
	.param .u32 _Z22computeGradientsKernelPdS_dS_i_param_4
)
{
	.reg .pred 	%p<2>;
	.reg .b32 	%r<6>;
	.reg .b64 	%rd<11>;
	.reg .b64 	%fd<7>;

	ld.param.u64 	%rd1, [_Z22computeGradientsKernelPdS_dS_i_param_0];
	ld.param.u64 	%rd2, [_Z22computeGradientsKernelPdS_dS_i_param_1];
	ld.param.f64 	%fd1, [_Z22computeGradientsKernelPdS_dS_i_param_2];
	ld.param.u64 	%rd3, [_Z22computeGradientsKernelPdS_dS_i_param_3];
	ld.param.u32 	%r2, [_Z22computeGradientsKernelPdS_dS_i_param_4];
	mov.u32 	%r3, %ctaid.x;
	mov.u32 	%r4, %ntid.x;
	mov.u32 	%r5, %tid.x;
	mad.lo.s32 	%r1, %r3, %r4, %r5;
	setp.ge.s32 	%p1, %r1, %r2;
	@%p1 bra 	$L__BB0_2;
	cvta.to.global.u64 	%rd4, %rd1;
	cvta.to.global.u64 	%rd5, %rd2;
	cvta.to.global.u64 	%rd6, %rd3;
	mul.wide.s32 	%rd7, %r1, 8;
	add.s64 	%rd8, %rd4, %rd7;
	ld.global.f64 	%fd2, [%rd8];
	add.f64 	%fd3, %fd2, %fd2;
	add.s64 	%rd9, %rd5, %rd7;
	ld.global.f64 	%fd4, [%rd9];
	sub.f64 	%fd5, %fd1, %fd4;
	mul.f64 	%fd6, %fd3, %fd5;
	add.s64 	%rd10, %rd6, %rd7;
	st.global.f64 	[%rd10], %fd6;
$L__BB0_2:
	ret;

}
	// .globl	_Z9sumKernelPdi
.visible .entry _Z9sumKernelPdi(
	.param .u64 .ptr .align 1 _Z9sumKernelPdi_param_0,
	.param .u32 _Z9sumKernelPdi_param_1
)
{
	.reg .pred 	%p<8>;
	.reg .b32 	%r<21>;
	.reg .b64 	%rd<10>;
	.reg .b64 	%fd<15>;

	ld.param.u64 	%rd2, [_Z9sumKernelPdi_param_0];
	ld.param.u32 	%r13, [_Z9sumKernelPdi_param_1];
	cvta.to.global.u64 	%rd1, %rd2;
	mov.u32 	%r1, %tid.x;
	mov.u32 	%r2, %ctaid.x;
	mov.u32 	%r20, %ntid.x;
	shl.b32 	%r4, %r20, 1;
	mad.lo.s32 	%r19, %r4, %r2, %r1;
	shl.b32 	%r14, %r1, 3;
	mov.u32 	%r15, sdata;
	add.s32 	%r6, %r15, %r14;
	mov.b64 	%rd3, 0;
	st.shared.u64 	[%r6], %rd3;
	setp.ge.u32 	%p1, %r19, %r13;
	@%p1 bra 	$L__BB1_6;
	mov.u32 	%r16, %nctaid.x;
	mul.lo.s32 	%r7, %r4, %r16;
	mov.f64 	%fd13, 0d0000000000000000;
$L__BB1_2:
	mul.wide.u32 	%rd4, %r19, 8;
	add.s64 	%rd5, %rd1, %rd4;
	ld.global.f64 	%fd2, [%rd5];
	add.s32 	%r9, %r19, %r20;
	setp.ge.u32 	%p2, %r9, %r13;
	mov.f64 	%fd14, 0d0000000000000000;
	@%p2 bra 	$L__BB1_4;
	mul.wide.u32 	%rd6, %r9, 8;
	add.s64 	%rd7, %rd1, %rd6;
	ld.global.f64 	%fd14, [%rd7];
$L__BB1_4:
	add.f64 	%fd8, %fd2, %fd14;
	add.f64 	%fd13, %fd13, %fd8;
	add.s32 	%r19, %r19, %r7;
	setp.lt.u32 	%p3, %r19, %r13;
	@%p3 bra 	$L__BB1_2;
	st.shared.f64 	[%r6], %fd13;
$L__BB1_6:
	bar.sync 	0;
	setp.lt.u32 	%p4, %r20, 2;
	@%p4 bra 	$L__BB1_10;
$L__BB1_7:
	shr.u32 	%r12, %r20, 1;
	setp.ge.u32 	%p5, %r1, %r12;
	@%p5 bra 	$L__BB1_9;
	shl.b32 	%r17, %r12, 3;
	add.s32 	%r18, %r6, %r17;
	ld.shared.f64 	%fd9, [%r18];
	ld.shared.f64 	%fd10, [%r6];
	add.f64 	%fd11, %fd9, %fd10;
	st.shared.f64 	[%r6], %fd11;
$L__BB1_9:
	bar.sync 	0;
	setp.gt.u32 	%p6, %r20, 3;
	mov.u32 	%r20, %r12;
	@%p6 bra 	$L__BB1_7;
$L__BB1_10:
	setp.ne.s32 	%p7, %r1, 0;
	@%p7 bra 	$L__BB1_12;
	ld.shared.f64 	%fd12, [sdata];
	mul.wide.u32 	%rd8, %r2, 8;
	add.s64 	%rd9, %rd1, %rd8;
	st.global.f64 	[%rd9], %fd12;
$L__BB1_12:
	ret;

}


// ===== COMPILED SASS (sm_100) =====

	.target	sm_100

	.elftype	@"ET_EXEC"


//--------------------- .note.nv.tkinfo           --------------------------
	.section	.note.nv.tkinfo,"",@"SHT_NOTE"
	.sectionflags	@"SHF_NOTE_NV_TKINFO"
	.tkinfo
        /*0018*/ 	.word	0x00000002
        /*0030*/ 	.string	""
        /*0030*/ 	.string	"ptxas"
        /*0030*/ 	.string	"Cuda compilation tools, release 13.0, V13.0.88"
        /*0030*/ 	.string	"Build cuda_13.0.r13.0/compiler.36424714_0"
        /*0030*/ 	.string	"-arch sm_100 -m 64 "



//--------------------- .note.nv.cuinfo           --------------------------
	.section	.note.nv.cuinfo,"",@"SHT_NOTE"
	.sectionflags	@"SHF_NOTE_NV_CUINFO"
        /*0018*/ 	.short	0x0002
        /*001a*/ 	.short	0x0064
        /*001c*/ 	.short	0x0082
	.zero		2


//--------------------- .nv.info                  --------------------------
	.section	.nv.info,"",@"SHT_CUDA_INFO"
	.align	4


	//----- nvinfo : EIATTR_REGCOUNT
	.align		4
        /*0000*/ 	.byte	0x04, 0x2f
        /*0002*/ 	.short	(.L_1 - .L_0)
	.align		4
.L_0:
        /*0004*/ 	.word	index@(_Z22computeGradientsKernelPdS_dS_i)
        /*0008*/ 	.word	0x00000010


	//----- nvinfo : EIATTR_FRAME_SIZE
	.align		4
.L_1:
        /*000c*/ 	.byte	0x04, 0x11
        /*000e*/ 	.short	(.L_3 - .L_2)
	.align		4
.L_2:
        /*0010*/ 	.word	index@(_Z22computeGradientsKernelPdS_dS_i)
        /*0014*/ 	.word	0x00000000


	//----- nvinfo : EIATTR_REGCOUNT
	.align		4
.L_3:
        /*0018*/ 	.byte	0x04, 0x2f
        /*001a*/ 	.short	(.L_5 - .L_4)
	.align		4
.L_4:
        /*001c*/ 	.word	index@(_Z9sumKernelPdi)
        /*0020*/ 	.word	0x00000013


	//----- nvinfo : EIATTR_FRAME_SIZE
	.align		4
.L_5:
        /*0024*/ 	.byte	0x04, 0x11
        /*0026*/ 	.short	(.L_7 - .L_6)
	.align		4
.L_6:
        /*0028*/ 	.word	index@(_Z9sumKernelPdi)
        /*002c*/ 	.word	0x00000000


	//----- nvinfo : EIATTR_MIN_STACK_SIZE
	.align		4
.L_7:
        /*0030*/ 	.byte	0x04, 0x12
        /*0032*/ 	.short	(.L_9 - .L_8)
	.align		4
.L_8:
        /*0034*/ 	.word	index@(_Z9sumKernelPdi)
        /*0038*/ 	.word	0x00000000


	//----- nvinfo : EIATTR_MIN_STACK_SIZE
	.align		4
.L_9:
        /*003c*/ 	.byte	0x04, 0x12
        /*003e*/ 	.short	(.L_11 - .L_10)
	.align		4
.L_10:
        /*0040*/ 	.word	index@(_Z22computeGradientsKernelPdS_dS_i)
        /*0044*/ 	.word	0x00000000
.L_11:


//--------------------- .nv.compat                --------------------------
	.section	.nv.compat,"",@"SHT_CUDA_COMPAT_INFO"
	.align	4
        /*0000*/ 	.byte	0x02, 0x09, 0x00, 0x00, 0x02, 0x02, 0x01, 0x00, 0x02, 0x05, 0x05, 0x00, 0x03, 0x07, 0x01, 0x01
        /*0010*/ 	.byte	0x02, 0x03, 0x00, 0x00, 0x02, 0x06, 0x01, 0x00, 0x04, 0x0b, 0x08, 0x00, 0x01, 0x00, 0x00, 0x00
        /*0020*/ 	.byte	0x00, 0x00, 0x00, 0x00


//--------------------- .nv.info._Z9sumKernelPdi  --------------------------
	.section	.nv.info._Z9sumKernelPdi,"",@"SHT_CUDA_INFO"
	.sectionflags	@""
	.align	4


	//----- nvinfo : EIATTR_CUDA_API_VERSION
	.align		4
        /*0000*/ 	.byte	0x04, 0x37
        /*0002*/ 	.short	(.L_13 - .L_12)
.L_12:
        /*0004*/ 	.word	0x00000082


	//----- nvinfo : EIATTR_KPARAM_INFO
	.align		4
.L_13:
        /*0008*/ 	.byte	0x04, 0x17
        /*000a*/ 	.short	(.L_15 - .L_14)
.L_14:
        /*000c*/ 	.word	0x00000000
        /*0010*/ 	.short	0x0001
        /*0012*/ 	.short	0x0008
        /*0014*/ 	.byte	0x00, 0xf0, 0x11, 0x00


	//----- nvinfo : EIATTR_KPARAM_INFO
	.align		4
.L_15:
        /*0018*/ 	.byte	0x04, 0x17
        /*001a*/ 	.short	(.L_17 - .L_16)
.L_16:
        /*001c*/ 	.word	0x00000000
        /*0020*/ 	.short	0x0000
        /*0022*/ 	.short	0x0000
        /*0024*/ 	.byte	0x00, 0xf5, 0x21, 0x00


	//----- nvinfo : EIATTR_SPARSE_MMA_MASK
	.align		4
.L_17:
        /*0028*/ 	.byte	0x03, 0x50
        /*002a*/ 	.short	0x0000


	//----- nvinfo : EIATTR_MAXREG_COUNT
	.align		4
        /*002c*/ 	.byte	0x03, 0x1b
        /*002e*/ 	.short	0x00ff


	//----- nvinfo : EIATTR_NUM_BARRIERS
	.align		4
        /*0030*/ 	.byte	0x02, 0x4c
        /*0032*/ 	.byte	0x01
	.zero		1


	//----- nvinfo : EIATTR_MERCURY_ISA_VERSION
	.align		4
        /*0034*/ 	.byte	0x03, 0x5f
        /*0036*/ 	.short	0x0101


	//----- nvinfo : EIATTR_VRC_CTA_INIT_COUNT
	.align		4
        /*0038*/ 	.byte	0x02, 0x4a
	.zero		1
	.zero		1


	//----- nvinfo : EIATTR_EXIT_INSTR_OFFSETS
	.align		4
        /*003c*/ 	.byte	0x04, 0x1c
        /*003e*/ 	.short	(.L_19 - .L_18)


	//   ....[0]....
.L_18:
        /*0040*/ 	.word	0x00000350


	//   ....[1]....
        /*0044*/ 	.word	0x000003d0


	//----- nvinfo : EIATTR_CRS_STACK_SIZE
	.align		4
.L_19:
        /*0048*/ 	.byte	0x04, 0x1e
        /*004a*/ 	.short	(.L_21 - .L_20)
.L_20:
        /*004c*/ 	.word	0x00000000


	//----- nvinfo : EIATTR_CBANK_PARAM_SIZE
	.align		4
.L_21:
        /*0050*/ 	.byte	0x03, 0x19
        /*0052*/ 	.short	0x000c


	//----- nvinfo : EIATTR_PARAM_CBANK
	.align		4
        /*0054*/ 	.byte	0x04, 0x0a
        /*0056*/ 	.short	(.L_23 - .L_22)
	.align		4
.L_22:
        /*0058*/ 	.word	index@(.nv.constant0._Z9sumKernelPdi)
        /*005c*/ 	.short	0x0380
        /*005e*/ 	.short	0x000c


	//----- nvinfo : EIATTR_SW_WAR
	.align		4
.L_23:
        /*0060*/ 	.byte	0x04, 0x36
        /*0062*/ 	.short	(.L_25 - .L_24)
.L_24:
        /*0064*/ 	.word	0x00000008
.L_25:


//--------------------- .nv.info._Z22computeGradientsKernelPdS_dS_i --------------------------
	.section	.nv.info._Z22computeGradientsKernelPdS_dS_i,"",@"SHT_CUDA_INFO"
	.sectionflags	@""
	.align	4


	//----- nvinfo : EIATTR_CUDA_API_VERSION
	.align		4
        /*0000*/ 	.byte	0x04, 0x37
        /*0002*/ 	.short	(.L_27 - .L_26)
.L_26:
        /*0004*/ 	.word	0x00000082


	//----- nvinfo : EIATTR_KPARAM_INFO
	.align		4
.L_27:
        /*0008*/ 	.byte	0x04, 0x17
        /*000a*/ 	.short	(.L_29 - .L_28)
.L_28:
        /*000c*/ 	.word	0x00000000
        /*0010*/ 	.short	0x0004
        /*0012*/ 	.short	0x0020
        /*0014*/ 	.byte	0x00, 0xf0, 0x11, 0x00


	//----- nvinfo : EIATTR_KPARAM_INFO
	.align		4
.L_29:
        /*0018*/ 	.byte	0x04, 0x17
        /*001a*/ 	.short	(.L_31 - .L_30)
.L_30:
        /*001c*/ 	.word	0x00000000
        /*0020*/ 	.short	0x0003
        /*0022*/ 	.short	0x0018
        /*0024*/ 	.byte	0x00, 0xf5, 0x21, 0x00


	//----- nvinfo : EIATTR_KPARAM_INFO
	.align		4
.L_31:
        /*0028*/ 	.byte	0x04, 0x17
        /*002a*/ 	.short	(.L_33 - .L_32)
.L_32:
        /*002c*/ 	.word	0x00000000
        /*0030*/ 	.short	0x0002
        /*0032*/ 	.short	0x0010
        /*0034*/ 	.byte	0x00, 0xf0, 0x21, 0x00


	//----- nvinfo : EIATTR_KPARAM_INFO
	.align		4
.L_33:
        /*0038*/ 	.byte	0x04, 0x17
        /*003a*/ 	.short	(.L_35 - .L_34)
.L_34:
        /*003c*/ 	.word	0x00000000
        /*0040*/ 	.short	0x0001
        /*0042*/ 	.short	0x0008
        /*0044*/ 	.byte	0x00, 0xf5, 0x21, 0x00


	//----- nvinfo : EIATTR_KPARAM_INFO
	.align		4
.L_35:
        /*0048*/ 	.byte	0x04, 0x17
        /*004a*/ 	.short	(.L_37 - .L_36)
.L_36:
        /*004c*/ 	.word	0x00000000
        /*0050*/ 	.short	0x0000
        /*0052*/ 	.short	0x0000
        /*0054*/ 	.byte	0x00, 0xf5, 0x21, 0x00


	//----- nvinfo : EIATTR_SPARSE_MMA_MASK
	.align		4
.L_37:
        /*0058*/ 	.byte	0x03, 0x50
        /*005a*/ 	.short	0x0000


	//----- nvinfo : EIATTR_MAXREG_COUNT
	.align		4
        /*005c*/ 	.byte	0x03, 0x1b
        /*005e*/ 	.short	0x00ff


	//----- nvinfo : EIATTR_MERCURY_ISA_VERSION
	.align		4
        /*0060*/ 	.byte	0x03, 0x5f
        /*0062*/ 	.short	0x0101


	//----- nvinfo : EIATTR_VRC_CTA_INIT_COUNT
	.align		4
        /*0064*/ 	.byte	0x02, 0x4a
	.zero		1
	.zero		1


	//----- nvinfo : EIATTR_EXIT_INSTR_OFFSETS
	.align		4
        /*0068*/ 	.byte	0x04, 0x1c
        /*006a*/ 	.short	(.L_39 - .L_38)


	//   ....[0]....
.L_38:
        /*006c*/ 	.word	0x00000070


	//   ....[1]....
        /*0070*/ 	.word	0x00000160


	//----- nvinfo : EIATTR_CBANK_PARAM_SIZE
	.align		4
.L_39:
        /*0074*/ 	.byte	0x03, 0x19
        /*0076*/ 	.short	0x0024


	//----- nvinfo : EIATTR_PARAM_CBANK
	.align		4
        /*0078*/ 	.byte	0x04, 0x0a
        /*007a*/ 	.short	(.L_41 - .L_40)
	.align		4
.L_40:
        /*007c*/ 	.word	index@(.nv.constant0._Z22computeGradientsKernelPdS_dS_i)
        /*0080*/ 	.short	0x0380
        /*0082*/ 	.short	0x0024


	//----- nvinfo : EIATTR_SW_WAR
	.align		4
.L_41:
        /*0084*/ 	.byte	0x04, 0x36
        /*0086*/ 	.short	(.L_43 - .L_42)
.L_42:
        /*0088*/ 	.word	0x00000008
.L_43:


//--------------------- .nv.callgraph             --------------------------
	.section	.nv.callgraph,"",@"SHT_CUDA_CALLGRAPH"
	.align	4
	.sectionentsize	8
	.align		4
        /*0000*/ 	.word	0x00000000
	.align		4
        /*0004*/ 	.word	0xffffffff
	.align		4
        /*0008*/ 	.word	0x00000000
	.align		4
        /*000c*/ 	.word	0xfffffffe
	.align		4
        /*0010*/ 	.word	0x00000000
	.align		4
        /*0014*/ 	.word	0xfffffffd
	.align		4
        /*0018*/ 	.word	0x00000000
	.align		4
        /*001c*/ 	.word	0xfffffffc


//--------------------- .text._Z9sumKernelPdi     --------------------------
	.section	.text._Z9sumKernelPdi,"ax",@progbits
	.align	128
        .global         _Z9sumKernelPdi
        .type           _Z9sumKernelPdi,@function
        .size           _Z9sumKernelPdi,(.L_x_8 - _Z9sumKernelPdi)
        .other          _Z9sumKernelPdi,@"STO_CUDA_ENTRY STV_DEFAULT"
_Z9sumKernelPdi:
.text._Z9sumKernelPdi:
[----:B------:R-:W-:Y:S01]  /*0000*/  LDC R1, c[0x0][0x37c] ;  /* 0x0000df00ff017b82 */ /* 0x000fe20000000800 */
[----:B------:R-:W0:Y:S07]  /*0010*/  S2R R5, SR_TID.X ;  /* 0x0000000000057919 */ /* 0x000e2e0000002100 */
[----:B------:R-:W1:Y:S01]  /*0020*/  S2UR UR5, SR_CgaCtaId ;  /* 0x00000000000579c3 */ /* 0x000e620000008800 */
[----:B------:R-:W2:Y:S01]  /*0030*/  LDCU UR8, c[0x0][0x360] ;  /* 0x00006c00ff0877ac */ /* 0x000ea20008000800 */
[----:B------:R-:W-:Y:S01]  /*0040*/  BSSY.RECONVERGENT B0, `(.L_x_0) ;  /* 0x0000021000007945 */ /* 0x000fe20003800200 */
[----:B------:R-:W3:Y:S01]  /*0050*/  S2R R0, SR_CTAID.X ;  /* 0x0000000000007919 */ /* 0x000ee20000002500 */
[----:B------:R-:W-:Y:S01]  /*0060*/  UMOV UR4, 0x400 ;  /* 0x0000040000047882 */ /* 0x000fe20000000000 */
[----:B------:R-:W4:Y:S01]  /*0070*/  LDCU.64 UR6, c[0x0][0x358] ;  /* 0x00006b00ff0677ac */ /* 0x000f220008000a00 */
[----:B------:R-:W0:Y:S01]  /*0080*/  LDCU UR9, c[0x0][0x388] ;  /* 0x00007100ff0977ac */ /* 0x000e220008000800 */
[----:B--2---:R-:W-:Y:S01]  /*0090*/  IMAD.U32 R6, RZ, RZ, UR8 ;  /* 0x00000008ff067e24 */ /* 0x004fe2000f8e00ff */
[----:B-1----:R-:W-:Y:S01]  /*00a0*/  ULEA UR4, UR5, UR4, 0x18 ;  /* 0x0000000405047291 */ /* 0x002fe2000f8ec0ff */
[----:B------:R-:W1:Y:S05]  /*00b0*/  LDCU UR5, c[0x0][0x388] ;  /* 0x00007100ff0577ac */ /* 0x000e6a0008000800 */
[----:B0-----:R-:W-:Y:S01]  /*00c0*/  LEA R4, R5, UR4, 0x3 ;  /* 0x0000000405047c11 */ /* 0x001fe2000f8e18ff */
[----:B------:R-:W-:-:S04]  /*00d0*/  USHF.L.U32 UR4, UR8, 0x1, URZ ;  /* 0x0000000108047899 */ /* 0x000fc800080006ff */
[----:B------:R0:W-:Y:S02]  /*00e0*/  STS.64 [R4], RZ ;  /* 0x000000ff04007388 */ /* 0x0001e40000000a00 */
[----:B---3--:R-:W-:-:S05]  /*00f0*/  IMAD R7, R0, UR4, R5 ;  /* 0x0000000400077c24 */ /* 0x008fca000f8e0205 */
[----:B-1----:R-:W-:-:S13]  /*0100*/  ISETP.GE.U32.AND P0, PT, R7, UR5, PT ;  /* 0x0000000507007c0c */ /* 0x002fda000bf06070 */
[----:B0---4-:R-:W-:Y:S05]  /*0110*/  @P0 BRA `(.L_x_1) ;  /* 0x00000000004c0947 */ /* 0x011fea0003800000 */
[----:B------:R-:W0:Y:S01]  /*0120*/  LDC R16, c[0x0][0x370] ;  /* 0x0000dc00ff107b82 */ /* 0x000e220000000800 */
[----:B------:R-:W-:Y:S01]  /*0130*/  BSSY.RECONVERGENT B1, `(.L_x_2) ;  /* 0x0000010000017945 */ /* 0x000fe20003800200 */
[----:B------:R-:W-:-:S06]  /*0140*/  CS2R R8, SRZ ;  /* 0x0000000000087805 */ /* 0x000fcc000001ff00 */
[----:B------:R-:W1:Y:S01]  /*0150*/  LDC.64 R2, c[0x0][0x380] ;  /* 0x0000e000ff027b82 */ /* 0x000e620000000a00 */
[----:B0-----:R-:W-:-:S07]  /*0160*/  IMAD R16, R16, UR4, RZ ;  /* 0x0000000410107c24 */ /* 0x001fce000f8e02ff */
.L_x_3:
[----:B------:R-:W-:Y:S01]  /*0170*/  IMAD.IADD R15, R6, 0x1, R7 ;  /* 0x00000001060f7824 */ /* 0x000fe200078e0207 */
[----:B------:R-:W-:Y:S01]  /*0180*/  CS2R R12, SRZ ;  /* 0x00000000000c7805 */ /* 0x000fe2000001ff00 */
[----:B-1----:R-:W-:-:S03]  /*0190*/  IMAD.WIDE.U32 R10, R7, 0x8, R2 ;  /* 0x00000008070a7825 */ /* 0x002fc600078e0002 */
[----:B------:R-:W-:-:S03]  /*01a0*/  ISETP.GE.U32.AND P0, PT, R15, UR9, PT ;  /* 0x000000090f007c0c */ /* 0x000fc6000bf06070 */
[----:B------:R-:W2:Y:S10]  /*01b0*/  LDG.E.64 R10, desc[UR6][R10.64] ;  /* 0x000000060a0a7981 */ /* 0x000eb4000c1e1b00 */
[----:B------:R-:W-:-:S05]  /*01c0*/  @!P0 IMAD.WIDE.U32 R14, R15, 0x8, R2 ;  /* 0x000000080f0e8825 */ /* 0x000fca00078e0002 */
[----:B------:R-:W2:Y:S01]  /*01d0*/  @!P0 LDG.E.64 R12, desc[UR6][R14.64] ;  /* 0x000000060e0c8981 */ /* 0x000ea2000c1e1b00 */
[----:B------:R-:W-:-:S05]  /*01e0*/  IMAD.IADD R7, R16, 0x1, R7 ;  /* 0x0000000110077824 */ /* 0x000fca00078e0207 */
[----:B------:R-:W-:Y:S01]  /*01f0*/  ISETP.GE.U32.AND P0, PT, R7, UR9, PT ;  /* 0x0000000907007c0c */ /* 0x000fe2000bf06070 */
[----:B--2---:R-:W-:-:S08]  /*0200*/  DADD R12, R10, R12 ;  /* 0x000000000a0c7229 */ /* 0x004fd0000000000c */
[----:B------:R-:W-:-:S04]  /*0210*/  DADD R8, R12, R8 ;  /* 0x000000000c087229 */ /* 0x000fc80000000008 */
[----:B------:R-:W-:Y:S07]  /*0220*/  @!P0 BRA `(.L_x_3) ;  /* 0xfffffffc00d08947 */ /* 0x000fee000383ffff */
[----:B------:R-:W-:Y:S05]  /*0230*/  BSYNC.RECONVERGENT B1 ;  /* 0x0000000000017941 */ /* 0x000fea0003800200 */
.L_x_2:
[----:B------:R0:W-:Y:S02]  /*0240*/  STS.64 [R4], R8 ;  /* 0x0000000804007388 */ /* 0x0001e40000000a00 */
.L_x_1:
[----:B------:R-:W-:Y:S05]  /*0250*/  BSYNC.RECONVERGENT B0 ;  /* 0x0000000000007941 */ /* 0x000fea0003800200 */
.L_x_0:
[----:B------:R-:W-:Y:S01]  /*0260*/  BAR.SYNC.DEFER_BLOCKING 0x0 ;  /* 0x0000000000007b1d */ /* 0x000fe20000010000 */
[----:B------:R-:W-:Y:S02]  /*0270*/  ISETP.GE.U32.AND P1, PT, R6, 0x2, PT ;  /* 0x000000020600780c */ /* 0x000fe40003f26070 */
[----:B------:R-:W-:-:S11]  /*0280*/  ISETP.NE.AND P0, PT, R5, RZ, PT ;  /* 0x000000ff0500720c */ /* 0x000fd60003f05270 */
[----:B------:R-:W-:Y:S05]  /*0290*/  @!P1 BRA `(.L_x_4) ;  /* 0x00000000002c9947 */ /* 0x000fea0003800000 */
.L_x_5:
[----:B------:R-:W-:-:S04]  /*02a0*/  SHF.R.U32.HI R10, RZ, 0x1, R6 ;  /* 0x00000001ff0a7819 */ /* 0x000fc80000011606 */
[----:B------:R-:W-:-:S13]  /*02b0*/  ISETP.GE.U32.AND P1, PT, R5, R10, PT ;  /* 0x0000000a0500720c */ /* 0x000fda0003f26070 */
[----:B------:R-:W-:Y:S01]  /*02c0*/  @!P1 IMAD R7, R10, 0x8, R4 ;  /* 0x000000080a079824 */ /* 0x000fe200078e0204 */
[----:B0-----:R-:W-:Y:S04]  /*02d0*/  @!P1 LDS.64 R8, [R4] ;  /* 0x0000000004089984 */ /* 0x001fe80000000a00 */
[----:B------:R-:W0:Y:S02]  /*02e0*/  @!P1 LDS.64 R2, [R7] ;  /* 0x0000000007029984 */ /* 0x000e240000000a00 */
[----:B0-----:R-:W-:-:S07]  /*02f0*/  @!P1 DADD R2, R2, R8 ;  /* 0x0000000002029229 */ /* 0x001fce0000000008 */
[----:B------:R1:W-:Y:S01]  /*0300*/  @!P1 STS.64 [R4], R2 ;  /* 0x0000000204009388 */ /* 0x0003e20000000a00 */
[----:B------:R-:W-:Y:S01]  /*0310*/  BAR.SYNC.DEFER_BLOCKING 0x0 ;  /* 0x0000000000007b1d */ /* 0x000fe20000010000 */
[----:B------:R-:W-:Y:S01]  /*0320*/  ISETP.GT.U32.AND P1, PT, R6, 0x3, PT ;  /* 0x000000030600780c */ /* 0x000fe20003f24070 */
[----:B------:R-:W-:-:S12]  /*0330*/  IMAD.MOV.U32 R6, RZ, RZ, R10 ;  /* 0x000000ffff067224 */ /* 0x000fd800078e000a */
[----:B-1----:R-:W-:Y:S05]  /*0340*/  @P1 BRA `(.L_x_5) ;  /* 0xfffffffc00d41947 */ /* 0x002fea000383ffff */
.L_x_4:
[----:B------:R-:W-:Y:S05]  /*0350*/  @P0 EXIT ;  /* 0x000000000000094d */ /* 0x000fea0003800000 */
[----:B------:R-:W1:Y:S01]  /*0360*/  S2UR UR5, SR_CgaCtaId ;  /* 0x00000000000579c3 */ /* 0x000e620000008800 */
[----:B------:R-:W-:-:S07]  /*0370*/  UMOV UR4, 0x400 ;  /* 0x0000040000047882 */ /* 0x000fce0000000000 */
[----:B0-----:R-:W0:Y:S01]  /*0380*/  LDC.64 R4, c[0x0][0x380] ;  /* 0x0000e000ff047b82 */ /* 0x001e220000000a00 */
[----:B-1----:R-:W-:Y:S01]  /*0390*/  ULEA UR4, UR5, UR4, 0x18 ;  /* 0x0000000405047291 */ /* 0x002fe2000f8ec0ff */
[----:B0-----:R-:W-:-:S08]  /*03a0*/  IMAD.WIDE.U32 R4, R0, 0x8, R4 ;  /* 0x0000000800047825 */ /* 0x001fd000078e0004 */
[----:B------:R-:W0:Y:S04]  /*03b0*/  LDS.64 R2, [UR4] ;  /* 0x00000004ff027984 */ /* 0x000e280008000a00 */
[----:B0-----:R-:W-:Y:S01]  /*03c0*/  STG.E.64 desc[UR6][R4.64], R2 ;  /* 0x0000000204007986 */ /* 0x001fe2000c101b06 */
[----:B------:R-:W-:Y:S05]  /*03d0*/  EXIT ;  /* 0x000000000000794d */ /* 0x000fea0003800000 */
.L_x_6:
[----:B------:R-:W-:-:S00]  /*03e0*/  BRA `(.L_x_6) ;  /* 0xfffffffc00fc7947 */ /* 0x000fc0000383ffff */
[----:B------:R-:W-:-:S00]  /*03f0*/  NOP ;  /* 0x0000000000007918 */ /* 0x000fc00000000000 */
        /* <DEDUP_REMOVED lines=8> */
.L_x_8:


//--------------------- .text._Z22computeGradientsKernelPdS_dS_i --------------------------
	.section	.text._Z22computeGradientsKernelPdS_dS_i,"ax",@progbits
	.align	128
        .global         _Z22computeGradientsKernelPdS_dS_i
        .type           _Z22computeGradientsKernelPdS_dS_i,@function
        .size           _Z22computeGradientsKernelPdS_dS_i,(.L_x_9 - _Z22computeGradientsKernelPdS_dS_i)
        .other          _Z22computeGradientsKernelPdS_dS_i,@"STO_CUDA_ENTRY STV_DEFAULT"
_Z22computeGradientsKernelPdS_dS_i:
.text._Z22computeGradientsKernelPdS_dS_i:
[----:B------:R-:W-:Y:S01]  /*0000*/  LDC R1, c[0x0][0x37c] ;  /* 0x0000df00ff017b82 */ /* 0x000fe20000000800 */
[----:B------:R-:W0:Y:S07]  /*0010*/  S2R R0, SR_TID.X ;  /* 0x0000000000007919 */ /* 0x000e2e0000002100 */
[----:B------:R-:W0:Y:S01]  /*0020*/  S2UR UR4, SR_CTAID.X ;  /* 0x00000000000479c3 */ /* 0x000e220000002500 */
[----:B------:R-:W1:Y:S07]  /*0030*/  LDCU UR5, c[0x0][0x3a0] ;  /* 0x00007400ff0577ac */ /* 0x000e6e0008000800 */
[----:B------:R-:W0:Y:S02]  /*0040*/  LDC R13, c[0x0][0x360] ;  /* 0x0000d800ff0d7b82 */ /* 0x000e240000000800 */
[----:B0-----:R-:W-:-:S05]  /*0050*/  IMAD R13, R13, UR4, R0 ;  /* 0x000000040d0d7c24 */ /* 0x001fca000f8e0200 */
[----:B-1----:R-:W-:-:S13]  /*0060*/  ISETP.GE.AND P0, PT, R13, UR5, PT ;  /* 0x000000050d007c0c */ /* 0x002fda000bf06270 */
[----:B------:R-:W-:Y:S05]  /*0070*/  @P0 EXIT ;  /* 0x000000000000094d */ /* 0x000fea0003800000 */
[----:B------:R-:W0:Y:S01]  /*0080*/  LDC.64 R6, c[0x0][0x388] ;  /* 0x0000e200ff067b82 */ /* 0x000e220000000a00 */
[----:B------:R-:W1:Y:S07]  /*0090*/  LDCU.64 UR4, c[0x0][0x358] ;  /* 0x00006b00ff0477ac */ /* 0x000e6e0008000a00 */
[----:B------:R-:W2:Y:S08]  /*00a0*/  LDC.64 R2, c[0x0][0x380] ;  /* 0x0000e000ff027b82 */ /* 0x000eb00000000a00 */
[----:B------:R-:W3:Y:S01]  /*00b0*/  LDC.64 R8, c[0x0][0x390] ;  /* 0x0000e400ff087b82 */ /* 0x000ee20000000a00 */
[----:B0-----:R-:W-:-:S07]  /*00c0*/  IMAD.WIDE R6, R13, 0x8, R6 ;  /* 0x000000080d067825 */ /* 0x001fce00078e0206 */
[----:B------:R-:W0:Y:S01]  /*00d0*/  LDC.64 R10, c[0x0][0x398] ;  /* 0x0000e600ff0a7b82 */ /* 0x000e220000000a00 */
[----:B-1----:R-:W3:Y:S01]  /*00e0*/  LDG.E.64 R6, desc[UR4][R6.64] ;  /* 0x0000000406067981 */ /* 0x002ee2000c1e1b00 */
[----:B--2---:R-:W-:-:S06]  /*00f0*/  IMAD.WIDE R2, R13, 0x8, R2 ;  /* 0x000000080d027825 */ /* 0x004fcc00078e0202 */
[----:B------:R-:W2:Y:S01]  /*0100*/  LDG.E.64 R2, desc[UR4][R2.64] ;  /* 0x0000000402027981 */ /* 0x000ea2000c1e1b00 */
[----:B---3--:R-:W-:Y:S02]  /*0110*/  DADD R8, -R6, R8 ;  /* 0x0000000006087229 */ /* 0x008fe40000000108 */
[----:B--2---:R-:W-:-:S08]  /*0120*/  DADD R4, R2, R2 ;  /* 0x0000000002047229 */ /* 0x004fd00000000002 */
[----:B------:R-:W-:Y:S01]  /*0130*/  DMUL R4, R4, R8 ;  /* 0x0000000804047228 */ /* 0x000fe20000000000 */
[----:B0-----:R-:W-:-:S06]  /*0140*/  IMAD.WIDE R8, R13, 0x8, R10 ;  /* 0x000000080d087825 */ /* 0x001fcc00078e020a */
[----:B------:R-:W-:Y:S01]  /*0150*/  STG.E.64 desc[UR4][R8.64], R4 ;  /* 0x0000000408007986 */ /* 0x000fe2000c101b04 */
[----:B------:R-:W-:Y:S05]  /*0160*/  EXIT ;  /* 0x000000000000794d */ /* 0x000fea0003800000 */
.L_x_7:
        /* <DEDUP_REMOVED lines=9> */
.L_x_9:


//--------------------- .nv.shared._Z9sumKernelPdi --------------------------
	.section	.nv.shared._Z9sumKernelPdi,"aw",@nobits
	.sectionflags	@""
	.align	16
	.zero		1024


//--------------------- .nv.shared.reserved.0     --------------------------
	.section	.nv.shared.reserved.0,"aw",@nobits
	.weak		__nv_reservedSMEM_offset_0_alias
	.size		__nv_reservedSMEM_offset_0_alias, 0, 64
	.other		__nv_reservedSMEM_offset_0_alias,@"STO_CUDA_RESERVED_SHARED STV_DEFAULT"
__nv_reservedSMEM_offset_0_alias:
	.zero		0
	.zero		64


//--------------------- .nv.shared._Z22computeGradientsKernelPdS_dS_i --------------------------
	.section	.nv.shared._Z22computeGradientsKernelPdS_dS_i,"aw",@nobits
	.sectionflags	@""
	.align	16
	.zero		1024


//--------------------- .nv.constant0._Z9sumKernelPdi --------------------------
	.section	.nv.constant0._Z9sumKernelPdi,"a",@progbits
	.sectionflags	@""
	.align	4
.nv.constant0._Z9sumKernelPdi:
	.zero		908


//--------------------- .nv.constant0._Z22computeGradientsKernelPdS_dS_i --------------------------
	.section	.nv.constant0._Z22computeGradientsKernelPdS_dS_i,"a",@progbits
	.sectionflags	@""
	.align	4
.nv.constant0._Z22computeGradientsKernelPdS_dS_i:
	.zero		932


//--------------------- SYMBOLS --------------------------

	.type		.nv.reservedSmem.offset0,@object
	.size		.nv.reservedSmem.offset0,0x4
	.type		.nv.reservedSmem.cap,@object
	.size		.nv.reservedSmem.cap,0x4
